	.headerflags	@"EF_CUDA_TEXMODE_UNIFIED EF_CUDA_64BIT_ADDRESS EF_CUDA_ACCELERATORS EF_CUDA_SM90 EF_CUDA_VIRTUAL_SM(EF_CUDA_SM90)"
	.elftype	@"ET_EXEC"


//--------------------- .nv.info                  --------------------------
	.section	.nv.info,"",@"SHT_CUDA_INFO"
	.align	4


	//----- nvinfo : EIATTR_REGCOUNT
	.align		4
        /*0000*/ 	.byte	0x04, 0x2f
        /*0002*/ 	.short	(.L_1 - .L_0)
	.align		4
.L_0:
        /*0004*/ 	.word	index@(triton_poi_fused__native_batch_norm_legit_no_training_mul_sigmoid_3)
        /*0008*/ 	.word	0x0000000e


	//----- nvinfo : EIATTR_MIN_STACK_SIZE
	.align		4
.L_1:
        /*000c*/ 	.byte	0x04, 0x12
        /*000e*/ 	.short	(.L_3 - .L_2)
	.align		4
.L_2:
        /*0010*/ 	.word	index@(triton_poi_fused__native_batch_norm_legit_no_training_mul_sigmoid_3)
        /*0014*/ 	.word	0x00000000


	//----- nvinfo : EIATTR_FRAME_SIZE
	.align		4
.L_3:
        /*0018*/ 	.byte	0x04, 0x11
        /*001a*/ 	.short	(.L_5 - .L_4)
	.align		4
.L_4:
        /*001c*/ 	.word	index@(triton_poi_fused__native_batch_norm_legit_no_training_mul_sigmoid_3)
        /*0020*/ 	.word	0x00000000


	//----- nvinfo : EIATTR_MIN_STACK_SIZE
	.align		4
.L_5:
        /*0024*/ 	.byte	0x04, 0x12
        /*0026*/ 	.short	(.L_7 - .L_6)
	.align		4
.L_6:
        /*0028*/ 	.word	index@(triton_poi_fused__native_batch_norm_legit_no_training_mul_sigmoid_3)
        /*002c*/ 	.word	0x00000000
.L_7:


//--------------------- .nv.info.triton_poi_fused__native_batch_norm_legit_no_training_mul_sigmoid_3 --------------------------
	.section	.nv.info.triton_poi_fused__native_batch_norm_legit_no_training_mul_sigmoid_3,"",@"SHT_CUDA_INFO"
	.sectionflags	@""
	.align	4


	//----- nvinfo : EIATTR_CUDA_API_VERSION
	.align		4
        /*0000*/ 	.byte	0x04, 0x37
        /*0002*/ 	.short	(.L_9 - .L_8)
.L_8:
        /*0004*/ 	.word	0x0000007c


	//----- nvinfo : EIATTR_KPARAM_INFO
	.align		4
.L_9:
        /*0008*/ 	.byte	0x04, 0x17
        /*000a*/ 	.short	(.L_11 - .L_10)
.L_10:
        /*000c*/ 	.word	0x00000000
        /*0010*/ 	.short	0x0003
        /*0012*/ 	.short	0x0018
        /*0014*/ 	.byte	0x00, 0xf0, 0x11, 0x00


	//----- nvinfo : EIATTR_KPARAM_INFO
	.align		4
.L_11:
        /*0018*/ 	.byte	0x04, 0x17
        /*001a*/ 	.short	(.L_13 - .L_12)
.L_12:
        /*001c*/ 	.word	0x00000000
        /*0020*/ 	.short	0x0002
        /*0022*/ 	.short	0x0010
        /*0024*/ 	.byte	0x00, 0xf4, 0x21, 0x00


	//----- nvinfo : EIATTR_KPARAM_INFO
	.align		4
.L_13:
        /*0028*/ 	.byte	0x04, 0x17
        /*002a*/ 	.short	(.L_15 - .L_14)
.L_14:
        /*002c*/ 	.word	0x00000000
        /*0030*/ 	.short	0x0001
        /*0032*/ 	.short	0x0008
        /*0034*/ 	.byte	0x00, 0xf4, 0x21, 0x00


	//----- nvinfo : EIATTR_KPARAM_INFO
	.align		4
.L_15:
        /*0038*/ 	.byte	0x04, 0x17
        /*003a*/ 	.short	(.L_17 - .L_16)
.L_16:
        /*003c*/ 	.word	0x00000000
        /*0040*/ 	.short	0x0000
        /*0042*/ 	.short	0x0000
        /*0044*/ 	.byte	0x00, 0xf4, 0x21, 0x00


	//----- nvinfo : EIATTR_SPARSE_MMA_MASK
	.align		4
.L_17:
        /*0048*/ 	.byte	0x03, 0x50
        /*004a*/ 	.short	0x0000


	//----- nvinfo : EIATTR_MAXREG_COUNT
	.align		4
        /*004c*/ 	.byte	0x03, 0x1b
        /*004e*/ 	.short	0x00ff


	//----- nvinfo : EIATTR_EXIT_INSTR_OFFSETS
	.align		4
        /*0050*/ 	.byte	0x04, 0x1c
        /*0052*/ 	.short	(.L_19 - .L_18)


	//   ....[0]....
.L_18:
        /*0054*/ 	.word	0x00000160


	//   ....[1]....
        /*0058*/ 	.word	0x00000180


	//----- nvinfo : EIATTR_REQNTID
	.align		4
.L_19:
        /*005c*/ 	.byte	0x04, 0x10
        /*005e*/ 	.short	(.L_21 - .L_20)
.L_20:
        /*0060*/ 	.word	0x00000080
        /*0064*/ 	.word	0x00000001
        /*0068*/ 	.word	0x00000001


	//----- nvinfo : EIATTR_CBANK_PARAM_SIZE
	.align		4
.L_21:
        /*006c*/ 	.byte	0x03, 0x19
        /*006e*/ 	.short	0x001c


	//----- nvinfo : EIATTR_PARAM_CBANK
	.align		4
        /*0070*/ 	.byte	0x04, 0x0a
        /*0072*/ 	.short	(.L_23 - .L_22)
	.align		4
.L_22:
        /*0074*/ 	.word	index@(.nv.constant0.triton_poi_fused__native_batch_norm_legit_no_training_mul_sigmoid_3)
        /*0078*/ 	.short	0x0210
        /*007a*/ 	.short	0x001c


	//----- nvinfo : EIATTR_SW_WAR
	.align		4
.L_23:
        /*007c*/ 	.byte	0x04, 0x36
        /*007e*/ 	.short	(.L_25 - .L_24)
.L_24:
        /*0080*/ 	.word	0x00000008
.L_25:


//--------------------- .nv.callgraph             --------------------------
	.section	.nv.callgraph,"",@"SHT_CUDA_CALLGRAPH"
	.align	4
	.sectionentsize	8
	.align		4
        /*0000*/ 	.word	0x00000000
	.align		4
        /*0004*/ 	.word	0xffffffff
	.align		4
        /*0008*/ 	.word	0x00000000
	.align		4
        /*000c*/ 	.word	0xfffffffe
	.align		4
        /*0010*/ 	.word	0x00000000
	.align		4
        /*0014*/ 	.word	0xfffffffd
	.align		4
        /*0018*/ 	.word	0x00000000
	.align		4
        /*001c*/ 	.word	0xfffffffc


//--------------------- .text.triton_poi_fused__native_batch_norm_legit_no_training_mul_sigmoid_3 --------------------------
	.section	.text.triton_poi_fused__native_batch_norm_legit_no_training_mul_sigmoid_3,"ax",@progbits
	.align	128
        .global         triton_poi_fused__native_batch_norm_legit_no_training_mul_sigmoid_3
        .type           triton_poi_fused__native_batch_norm_legit_no_training_mul_sigmoid_3,@function
        .size           triton_poi_fused__native_batch_norm_legit_no_training_mul_sigmoid_3,(.L_x_1 - triton_poi_fused__native_batch_norm_legit_no_training_mul_sigmoid_3)
        .other          triton_poi_fused__native_batch_norm_legit_no_training_mul_sigmoid_3,@"STO_CUDA_ENTRY STV_DEFAULT"
triton_poi_fused__native_batch_norm_legit_no_training_mul_sigmoid_3:
.text.triton_poi_fused__native_batch_norm_legit_no_training_mul_sigmoid_3:
[----:B------:R-:W0:Y:S02]  /*0000*/  LDC R1, c[0x0][0x28] ;  /* 0x00000a00ff017b82 */ /* 0x000e240000000800 */
[----:B------:R-:W1:Y:S01]  /*0010*/  S2R R0, SR_TID.X ;  /* 0x0000000000007919 */ /* 0x000e620000002100 */
[----:B------:R-:W2:Y:S01]  /*0020*/  LDC.64 R4, c[0x0][0x218] ;  /* 0x00008600ff047b82 */ /* 0x000ea20000000a00 */
[----:B------:R-:W-:Y:S01]  /*0030*/  IMAD.MOV.U32 R11, RZ, RZ, RZ ;  /* 0x000000ffff0b7224 */ /* 0x000fe200078e00ff */
[----:B------:R-:W-:Y:S01]  /*0040*/  ULDC.64 UR4, c[0x0][0x208] ;  /* 0x0000820000047ab9 */ /* 0x000fe20000000a00 */
[----:B------:R-:W3:Y:S05]  /*0050*/  S2R R9, SR_CTAID.X ;  /* 0x0000000000097919 */ /* 0x000eea0000002500 */
[----:B------:R-:W4:Y:S01]  /*0060*/  LDC.64 R2, c[0x0][0x210] ;  /* 0x00008400ff027b82 */ /* 0x000f220000000a00 */
[----:B-1----:R-:W-:-:S02]  /*0070*/  LOP3.LUT R0, R0, 0x7f, RZ, 0xc0, !PT ;  /* 0x0000007f00007812 */ /* 0x002fc400078ec0ff */
[----:B---3--:R-:W-:-:S03]  /*0080*/  SHF.R.S32.HI R6, RZ, 0x18, R9 ;  /* 0x00000018ff067819 */ /* 0x008fc60000011409 */
[----:B------:R-:W-:Y:S01]  /*0090*/  IMAD R9, R9, 0x80, R0 ;  /* 0x0000008009097824 */ /* 0x000fe200078e0200 */
[----:B------:R-:W-:-:S03]  /*00a0*/  SGXT R0, R6, 0x1 ;  /* 0x000000010600781a */ /* 0x000fc60000000200 */
[C---:B----4-:R-:W-:Y:S01]  /*00b0*/  IMAD.WIDE R2, R9.reuse, 0x4, R2 ;  /* 0x0000000409027825 */ /* 0x050fe200078e0202 */
[----:B------:R-:W-:Y:S02]  /*00c0*/  ISETP.GE.AND P0, PT, R9, 0x100, PT ;  /* 0x000001000900780c */ /* 0x000fe40003f06270 */
[----:B------:R-:W-:-:S04]  /*00d0*/  LEA.HI R0, R0, R9, RZ, 0x4 ;  /* 0x0000000900007211 */ /* 0x000fc800078f20ff */
[----:B------:R-:W-:Y:S01]  /*00e0*/  SHF.R.S32.HI R7, RZ, 0x4, R0 ;  /* 0x00000004ff077819 */ /* 0x000fe20000011400 */
[----:B------:R-:W-:-:S04]  /*00f0*/  HFMA2.MMA R0, -RZ, RZ, 0, 0 ;  /* 0x00000000ff007435 */ /* 0x000fc800000001ff */
[----:B--2---:R-:W-:Y:S02]  /*0100*/  IMAD.WIDE R4, R7, 0x4, R4 ;  /* 0x0000000407047825 */ /* 0x004fe400078e0204 */
[----:B------:R-:W1:Y:S03]  /*0110*/  LDC.64 R6, c[0x0][0x220] ;  /* 0x00008800ff067b82 */ /* 0x000e660000000a00 */
[----:B------:R-:W2:Y:S04]  /*0120*/  @!P0 LDG.E.EL R11, desc[UR4][R4.64] ;  /* 0x00000004040b8981 */ /* 0x000ea8000c2e1900 */
[----:B------:R-:W2:Y:S01]  /*0130*/  @!P0 LDG.E R0, desc[UR4][R2.64] ;  /* 0x0000000402008981 */ /* 0x000ea2000c1e1900 */
[----:B-1----:R-:W-:-:S04]  /*0140*/  IMAD.WIDE R6, R9, 0x4, R6 ;  /* 0x0000000409067825 */ /* 0x002fc800078e0206 */
[----:B--2---:R-:W-:Y:S01]  /*0150*/  FMUL R11, R11, R0 ;  /* 0x000000000b0b7220 */ /* 0x004fe20000400000 */
[----:B------:R-:W-:Y:S06]  /*0160*/  @P0 EXIT ;  /* 0x000000000000094d */ /* 0x000fec0003800000 */
[----:B------:R-:W-:Y:S01]  /*0170*/  STG.E desc[UR4][R6.64], R11 ;  /* 0x0000000b06007986 */ /* 0x000fe2000c101904 */
[----:B------:R-:W-:Y:S05]  /*0180*/  EXIT ;  /* 0x000000000000794d */ /* 0x000fea0003800000 */
.L_x_0:
[----:B------:R-:W-:-:S00]  /*0190*/  BRA `(.L_x_0) ;  /* 0xfffffffc00fc7947 */ /* 0x000fc0000383ffff */
[----:B------:R-:W-:-:S00]  /*01a0*/  NOP ;  /* 0x0000000000007918 */ /* 0x000fc00000000000 */
        /* <DEDUP_REMOVED lines=13> */
.L_x_1:


//--------------------- .nv.constant0.triton_poi_fused__native_batch_norm_legit_no_training_mul_sigmoid_3 --------------------------
	.section	.nv.constant0.triton_poi_fused__native_batch_norm_legit_no_training_mul_sigmoid_3,"a",@progbits
	.sectionflags	@""
	.align	4
.nv.constant0.triton_poi_fused__native_batch_norm_legit_no_training_mul_sigmoid_3:
	.zero		556
